//
// Generated by NVIDIA NVVM Compiler
//
// Compiler Build ID: CL-36424714
// Cuda compilation tools, release 13.0, V13.0.88
// Based on NVVM 20.0.0
//

.version 9.0
.target sm_100
.address_size 64

	// .globl	_Z9matMulColPKfS0_Pfiii

.visible .entry _Z9matMulColPKfS0_Pfiii(
	.param .u64 .ptr .align 1 _Z9matMulColPKfS0_Pfiii_param_0,
	.param .u64 .ptr .align 1 _Z9matMulColPKfS0_Pfiii_param_1,
	.param .u64 .ptr .align 1 _Z9matMulColPKfS0_Pfiii_param_2,
	.param .u32 _Z9matMulColPKfS0_Pfiii_param_3,
	.param .u32 _Z9matMulColPKfS0_Pfiii_param_4,
	.param .u32 _Z9matMulColPKfS0_Pfiii_param_5
)
{
	.reg .pred 	%p<13>;
	.reg .b32 	%r<41>;
	.reg .b32 	%f<68>;
	.reg .b64 	%rd<53>;

	ld.param.u64 	%rd7, [_Z9matMulColPKfS0_Pfiii_param_0];
	ld.param.u64 	%rd8, [_Z9matMulColPKfS0_Pfiii_param_1];
	ld.param.u64 	%rd6, [_Z9matMulColPKfS0_Pfiii_param_2];
	ld.param.u32 	%r20, [_Z9matMulColPKfS0_Pfiii_param_3];
	ld.param.u32 	%r18, [_Z9matMulColPKfS0_Pfiii_param_4];
	ld.param.u32 	%r19, [_Z9matMulColPKfS0_Pfiii_param_5];
	cvta.to.global.u64 	%rd1, %rd8;
	cvta.to.global.u64 	%rd2, %rd7;
	mov.u32 	%r21, %ctaid.y;
	mov.u32 	%r22, %ntid.x;
	mov.u32 	%r23, %tid.x;
	mad.lo.s32 	%r1, %r21, %r22, %r23;
	mov.u32 	%r24, %ctaid.x;
	mov.u32 	%r25, %ntid.y;
	mov.u32 	%r26, %tid.y;
	mad.lo.s32 	%r2, %r24, %r25, %r26;
	setp.ge.s32 	%p1, %r1, %r20;
	setp.ge.s32 	%p2, %r2, %r19;
	or.pred  	%p3, %p1, %p2;
	@%p3 bra 	$L__BB0_14;
	setp.lt.s32 	%p4, %r18, 1;
	mov.f32 	%f67, 0f00000000;
	@%p4 bra 	$L__BB0_13;
	mul.lo.s32 	%r3, %r18, %r1;
	and.b32  	%r4, %r18, 7;
	setp.lt.u32 	%p5, %r18, 8;
	mov.f32 	%f67, 0f00000000;
	mov.b32 	%r39, 0;
	@%p5 bra 	$L__BB0_5;
	and.b32  	%r39, %r18, 2147483640;
	neg.s32 	%r37, %r39;
	shl.b32 	%r7, %r19, 3;
	mul.wide.u32 	%rd9, %r3, 4;
	add.s64 	%rd10, %rd9, %rd2;
	add.s64 	%rd52, %rd10, 16;
	mov.f32 	%f67, 0f00000000;
	mul.wide.s32 	%rd13, %r19, 4;
	mov.u32 	%r36, %r2;
$L__BB0_4:
	.pragma "nounroll";
	ld.global.f32 	%f17, [%rd52+-16];
	mul.wide.s32 	%rd11, %r36, 4;
	add.s64 	%rd12, %rd1, %rd11;
	ld.global.f32 	%f18, [%rd12];
	fma.rn.f32 	%f19, %f17, %f18, %f67;
	ld.global.f32 	%f20, [%rd52+-12];
	add.s64 	%rd14, %rd12, %rd13;
	ld.global.f32 	%f21, [%rd14];
	fma.rn.f32 	%f22, %f20, %f21, %f19;
	ld.global.f32 	%f23, [%rd52+-8];
	add.s64 	%rd15, %rd14, %rd13;
	ld.global.f32 	%f24, [%rd15];
	fma.rn.f32 	%f25, %f23, %f24, %f22;
	ld.global.f32 	%f26, [%rd52+-4];
	add.s64 	%rd16, %rd15, %rd13;
	ld.global.f32 	%f27, [%rd16];
	fma.rn.f32 	%f28, %f26, %f27, %f25;
	ld.global.f32 	%f29, [%rd52];
	add.s64 	%rd17, %rd16, %rd13;
	ld.global.f32 	%f30, [%rd17];
	fma.rn.f32 	%f31, %f29, %f30, %f28;
	ld.global.f32 	%f32, [%rd52+4];
	add.s64 	%rd18, %rd17, %rd13;
	ld.global.f32 	%f33, [%rd18];
	fma.rn.f32 	%f34, %f32, %f33, %f31;
	ld.global.f32 	%f35, [%rd52+8];
	add.s64 	%rd19, %rd18, %rd13;
	ld.global.f32 	%f36, [%rd19];
	fma.rn.f32 	%f37, %f35, %f36, %f34;
	ld.global.f32 	%f38, [%rd52+12];
	add.s64 	%rd20, %rd19, %rd13;
	ld.global.f32 	%f39, [%rd20];
	fma.rn.f32 	%f67, %f38, %f39, %f37;
	add.s32 	%r37, %r37, 8;
	add.s32 	%r36, %r36, %r7;
	add.s64 	%rd52, %rd52, 32;
	setp.ne.s32 	%p6, %r37, 0;
	@%p6 bra 	$L__BB0_4;
$L__BB0_5:
	setp.eq.s32 	%p7, %r4, 0;
	@%p7 bra 	$L__BB0_13;
	and.b32  	%r13, %r18, 3;
	setp.lt.u32 	%p8, %r4, 4;
	@%p8 bra 	$L__BB0_8;
	add.s32 	%r28, %r39, %r3;
	mul.wide.u32 	%rd21, %r28, 4;
	add.s64 	%rd22, %rd2, %rd21;
	ld.global.f32 	%f41, [%rd22];
	mad.lo.s32 	%r29, %r39, %r19, %r2;
	mul.wide.s32 	%rd23, %r29, 4;
	add.s64 	%rd24, %rd1, %rd23;
	ld.global.f32 	%f42, [%rd24];
	fma.rn.f32 	%f43, %f41, %f42, %f67;
	cvt.u64.u32 	%rd25, %r3;
	cvt.u64.u32 	%rd26, %r39;
	add.s64 	%rd27, %rd26, %rd25;
	shl.b64 	%rd28, %rd27, 2;
	add.s64 	%rd29, %rd2, %rd28;
	ld.global.f32 	%f44, [%rd29+4];
	mul.wide.s32 	%rd30, %r19, 4;
	add.s64 	%rd31, %rd24, %rd30;
	ld.global.f32 	%f45, [%rd31];
	fma.rn.f32 	%f46, %f44, %f45, %f43;
	ld.global.f32 	%f47, [%rd29+8];
	add.s64 	%rd32, %rd31, %rd30;
	ld.global.f32 	%f48, [%rd32];
	fma.rn.f32 	%f49, %f47, %f48, %f46;
	ld.global.f32 	%f50, [%rd29+12];
	add.s64 	%rd33, %rd32, %rd30;
	ld.global.f32 	%f51, [%rd33];
	fma.rn.f32 	%f67, %f50, %f51, %f49;
	add.s32 	%r39, %r39, 4;
$L__BB0_8:
	setp.eq.s32 	%p9, %r13, 0;
	@%p9 bra 	$L__BB0_13;
	setp.eq.s32 	%p10, %r13, 1;
	@%p10 bra 	$L__BB0_11;
	add.s32 	%r30, %r39, %r3;
	mul.wide.u32 	%rd34, %r30, 4;
	add.s64 	%rd35, %rd2, %rd34;
	ld.global.f32 	%f53, [%rd35];
	mad.lo.s32 	%r31, %r39, %r19, %r2;
	mul.wide.s32 	%rd36, %r31, 4;
	add.s64 	%rd37, %rd1, %rd36;
	ld.global.f32 	%f54, [%rd37];
	fma.rn.f32 	%f55, %f53, %f54, %f67;
	cvt.u64.u32 	%rd38, %r3;
	cvt.u64.u32 	%rd39, %r39;
	add.s64 	%rd40, %rd39, %rd38;
	shl.b64 	%rd41, %rd40, 2;
	add.s64 	%rd42, %rd2, %rd41;
	ld.global.f32 	%f56, [%rd42+4];
	mul.wide.s32 	%rd43, %r19, 4;
	add.s64 	%rd44, %rd37, %rd43;
	ld.global.f32 	%f57, [%rd44];
	fma.rn.f32 	%f67, %f56, %f57, %f55;
	add.s32 	%r39, %r39, 2;
$L__BB0_11:
	and.b32  	%r32, %r18, 1;
	setp.eq.b32 	%p11, %r32, 1;
	not.pred 	%p12, %p11;
	@%p12 bra 	$L__BB0_13;
	add.s32 	%r33, %r39, %r3;
	mul.wide.u32 	%rd45, %r33, 4;
	add.s64 	%rd46, %rd2, %rd45;
	ld.global.f32 	%f58, [%rd46];
	mad.lo.s32 	%r34, %r39, %r19, %r2;
	mul.wide.s32 	%rd47, %r34, 4;
	add.s64 	%rd48, %rd1, %rd47;
	ld.global.f32 	%f59, [%rd48];
	fma.rn.f32 	%f67, %f58, %f59, %f67;
$L__BB0_13:
	mad.lo.s32 	%r35, %r19, %r1, %r2;
	cvta.to.global.u64 	%rd49, %rd6;
	mul.wide.s32 	%rd50, %r35, 4;
	add.s64 	%rd51, %rd49, %rd50;
	st.global.f32 	[%rd51], %f67;
$L__BB0_14:
	ret;

}


// ===== COMPILED SASS (sm_100) =====

	.target	sm_100

	.elftype	@"ET_EXEC"


//--------------------- .note.nv.tkinfo           --------------------------
	.section	.note.nv.tkinfo,"",@"SHT_NOTE"
	.sectionflags	@"SHF_NOTE_NV_TKINFO"
	.tkinfo
        /*0018*/ 	.word	0x00000002
        /*0030*/ 	.string	""
        /*0030*/ 	.string	"ptxas"
        /*0030*/ 	.string	"Cuda compilation tools, release 13.0, V13.0.88"
        /*0030*/ 	.string	"Build cuda_13.0.r13.0/compiler.36424714_0"
        /*0030*/ 	.string	"-arch sm_100 -m 64 "



//--------------------- .note.nv.cuinfo           --------------------------
	.section	.note.nv.cuinfo,"",@"SHT_NOTE"
	.sectionflags	@"SHF_NOTE_NV_CUINFO"
        /*0018*/ 	.short	0x0002
        /*001a*/ 	.short	0x0064
        /*001c*/ 	.short	0x0082
	.zero		2


//--------------------- .nv.info                  --------------------------
	.section	.nv.info,"",@"SHT_CUDA_INFO"
	.align	4


	//----- nvinfo : EIATTR_REGCOUNT
	.align		4
        /*0000*/ 	.byte	0x04, 0x2f
        /*0002*/ 	.short	(.L_1 - .L_0)
	.align		4
.L_0:
        /*0004*/ 	.word	index@(_Z9matMulColPKfS0_Pfiii)
        /*0008*/ 	.word	0x00000020


	//----- nvinfo : EIATTR_FRAME_SIZE
	.align		4
.L_1:
        /*000c*/ 	.byte	0x04, 0x11
        /*000e*/ 	.short	(.L_3 - .L_2)
	.align		4
.L_2:
        /*0010*/ 	.word	index@(_Z9matMulColPKfS0_Pfiii)
        /*0014*/ 	.word	0x00000000


	//----- nvinfo : EIATTR_MIN_STACK_SIZE
	.align		4
.L_3:
        /*0018*/ 	.byte	0x04, 0x12
        /*001a*/ 	.short	(.L_5 - .L_4)
	.align		4
.L_4:
        /*001c*/ 	.word	index@(_Z9matMulColPKfS0_Pfiii)
        /*0020*/ 	.word	0x00000000
.L_5:


//--------------------- .nv.compat                --------------------------
	.section	.nv.compat,"",@"SHT_CUDA_COMPAT_INFO"
	.align	4
        /*0000*/ 	.byte	0x02, 0x09, 0x00, 0x00, 0x02, 0x02, 0x01, 0x00, 0x02, 0x05, 0x05, 0x00, 0x03, 0x07, 0x01, 0x01
        /*0010*/ 	.byte	0x02, 0x03, 0x00, 0x00, 0x02, 0x06, 0x01, 0x00, 0x04, 0x0b, 0x08, 0x00, 0x09, 0x00, 0x00, 0x00
        /*0020*/ 	.byte	0x00, 0x00, 0x00, 0x00


//--------------------- .nv.info._Z9matMulColPKfS0_Pfiii --------------------------
	.section	.nv.info._Z9matMulColPKfS0_Pfiii,"",@"SHT_CUDA_INFO"
	.sectionflags	@""
	.align	4


	//----- nvinfo : EIATTR_CUDA_API_VERSION
	.align		4
        /*0000*/ 	.byte	0x04, 0x37
        /*0002*/ 	.short	(.L_7 - .L_6)
.L_6:
        /*0004*/ 	.word	0x00000082


	//----- nvinfo : EIATTR_KPARAM_INFO
	.align		4
.L_7:
        /*0008*/ 	.byte	0x04, 0x17
        /*000a*/ 	.short	(.L_9 - .L_8)
.L_8:
        /*000c*/ 	.word	0x00000000
        /*0010*/ 	.short	0x0005
        /*0012*/ 	.short	0x0020
        /*0014*/ 	.byte	0x00, 0xf0, 0x11, 0x00


	//----- nvinfo : EIATTR_KPARAM_INFO
	.align		4
.L_9:
        /*0018*/ 	.byte	0x04, 0x17
        /*001a*/ 	.short	(.L_11 - .L_10)
.L_10:
        /*001c*/ 	.word	0x00000000
        /*0020*/ 	.short	0x0004
        /*0022*/ 	.short	0x001c
        /*0024*/ 	.byte	0x00, 0xf0, 0x11, 0x00


	//----- nvinfo : EIATTR_KPARAM_INFO
	.align		4
.L_11:
        /*0028*/ 	.byte	0x04, 0x17
        /*002a*/ 	.short	(.L_13 - .L_12)
.L_12:
        /*002c*/ 	.word	0x00000000
        /*0030*/ 	.short	0x0003
        /*0032*/ 	.short	0x0018
        /*0034*/ 	.byte	0x00, 0xf0, 0x11, 0x00


	//----- nvinfo : EIATTR_KPARAM_INFO
	.align		4
.L_13:
        /*0038*/ 	.byte	0x04, 0x17
        /*003a*/ 	.short	(.L_15 - .L_14)
.L_14:
        /*003c*/ 	.word	0x00000000
        /*0040*/ 	.short	0x0002
        /*0042*/ 	.short	0x0010
        /*0044*/ 	.byte	0x00, 0xf5, 0x21, 0x00


	//----- nvinfo : EIATTR_KPARAM_INFO
	.align		4
.L_15:
        /*0048*/ 	.byte	0x04, 0x17
        /*004a*/ 	.short	(.L_17 - .L_16)
.L_16:
        /*004c*/ 	.word	0x00000000
        /*0050*/ 	.short	0x0001
        /*0052*/ 	.short	0x0008
        /*0054*/ 	.byte	0x00, 0xf5, 0x21, 0x00


	//----- nvinfo : EIATTR_KPARAM_INFO
	.align		4
.L_17:
        /*0058*/ 	.byte	0x04, 0x17
        /*005a*/ 	.short	(.L_19 - .L_18)
.L_18:
        /*005c*/ 	.word	0x00000000
        /*0060*/ 	.short	0x0000
        /*0062*/ 	.short	0x0000
        /*0064*/ 	.byte	0x00, 0xf5, 0x21, 0x00


	//----- nvinfo : EIATTR_SPARSE_MMA_MASK
	.align		4
.L_19:
        /*0068*/ 	.byte	0x03, 0x50
        /*006a*/ 	.short	0x0000


	//----- nvinfo : EIATTR_MAXREG_COUNT
	.align		4
        /*006c*/ 	.byte	0x03, 0x1b
        /*006e*/ 	.short	0x00ff


	//----- nvinfo : EIATTR_MERCURY_ISA_VERSION
	.align		4
        /*0070*/ 	.byte	0x03, 0x5f
        /*0072*/ 	.short	0x0101


	//----- nvinfo : EIATTR_VRC_CTA_INIT_COUNT
	.align		4
        /*0074*/ 	.byte	0x02, 0x4a
	.zero		1
	.zero		1


	//----- nvinfo : EIATTR_EXIT_INSTR_OFFSETS
	.align		4
        /*0078*/ 	.byte	0x04, 0x1c
        /*007a*/ 	.short	(.L_21 - .L_20)


	//   ....[0]....
.L_20:
        /*007c*/ 	.word	0x000000d0


	//   ....[1]....
        /*0080*/ 	.word	0x000008f0


	//----- nvinfo : EIATTR_CBANK_PARAM_SIZE
	.align		4
.L_21:
        /*0084*/ 	.byte	0x03, 0x19
        /*0086*/ 	.short	0x0024


	//----- nvinfo : EIATTR_PARAM_CBANK
	.align		4
        /*0088*/ 	.byte	0x04, 0x0a
        /*008a*/ 	.short	(.L_23 - .L_22)
	.align		4
.L_22:
        /*008c*/ 	.word	index@(.nv.constant0._Z9matMulColPKfS0_Pfiii)
        /*0090*/ 	.short	0x0380
        /*0092*/ 	.short	0x0024


	//----- nvinfo : EIATTR_SW_WAR
	.align		4
.L_23:
        /*0094*/ 	.byte	0x04, 0x36
        /*0096*/ 	.short	(.L_25 - .L_24)
.L_24:
        /*0098*/ 	.word	0x00000008
.L_25:


//--------------------- .nv.callgraph             --------------------------
	.section	.nv.callgraph,"",@"SHT_CUDA_CALLGRAPH"
	.align	4
	.sectionentsize	8
	.align		4
        /*0000*/ 	.word	0x00000000
	.align		4
        /*0004*/ 	.word	0xffffffff
	.align		4
        /*0008*/ 	.word	0x00000000
	.align		4
        /*000c*/ 	.word	0xfffffffe
	.align		4
        /*0010*/ 	.word	0x00000000
	.align		4
        /*0014*/ 	.word	0xfffffffd
	.align		4
        /*0018*/ 	.word	0x00000000
	.align		4
        /*001c*/ 	.word	0xfffffffc


//--------------------- .text._Z9matMulColPKfS0_Pfiii --------------------------
	.section	.text._Z9matMulColPKfS0_Pfiii,"ax",@progbits
	.align	128
        .global         _Z9matMulColPKfS0_Pfiii
        .type           _Z9matMulColPKfS0_Pfiii,@function
        .size           _Z9matMulColPKfS0_Pfiii,(.L_x_5 - _Z9matMulColPKfS0_Pfiii)
        .other          _Z9matMulColPKfS0_Pfiii,@"STO_CUDA_ENTRY STV_DEFAULT"
_Z9matMulColPKfS0_Pfiii:
.text._Z9matMulColPKfS0_Pfiii:
[----:B------:R-:W-:Y:S01]  /*0000*/  LDC R1, c[0x0][0x37c] ;  /* 0x0000df00ff017b82 */ /* 0x000fe20000000800 */
[----:B------:R-:W0:Y:S07]  /*0010*/  S2R R5, SR_TID.Y ;  /* 0x0000000000057919 */ /* 0x000e2e0000002200 */
[----:B------:R-:W1:Y:S01]  /*0020*/  LDC R16, c[0x0][0x360] ;  /* 0x0000d800ff107b82 */ /* 0x000e620000000800 */
[----:B------:R-:W2:Y:S01]  /*0030*/  LDCU UR6, c[0x0][0x398] ;  /* 0x00007300ff0677ac */ /* 0x000ea20008000800 */
[----:B------:R-:W1:Y:S06]  /*0040*/  S2R R3, SR_TID.X ;  /* 0x0000000000037919 */ /* 0x000e6c0000002100 */
[----:B------:R-:W0:Y:S08]  /*0050*/  S2UR UR5, SR_CTAID.X ;  /* 0x00000000000579c3 */ /* 0x000e300000002500 */
[----:B------:R-:W0:Y:S08]  /*0060*/  LDC R0, c[0x0][0x364] ;  /* 0x0000d900ff007b82 */ /* 0x000e300000000800 */
[----:B------:R-:W1:Y:S08]  /*0070*/  S2UR UR4, SR_CTAID.Y ;  /* 0x00000000000479c3 */ /* 0x000e700000002600 */
[----:B------:R-:W3:Y:S01]  /*0080*/  LDC R17, c[0x0][0x3a0] ;  /* 0x0000e800ff117b82 */ /* 0x000ee20000000800 */
[----:B0-----:R-:W-:-:S02]  /*0090*/  IMAD R0, R0, UR5, R5 ;  /* 0x0000000500007c24 */ /* 0x001fc4000f8e0205 */
[----:B-1----:R-:W-:-:S03]  /*00a0*/  IMAD R16, R16, UR4, R3 ;  /* 0x0000000410107c24 */ /* 0x002fc6000f8e0203 */
[----:B---3--:R-:W-:-:S04]  /*00b0*/  ISETP.GE.AND P0, PT, R0, R17, PT ;  /* 0x000000110000720c */ /* 0x008fc80003f06270 */
[----:B--2---:R-:W-:-:S13]  /*00c0*/  ISETP.GE.OR P0, PT, R16, UR6, P0 ;  /* 0x0000000610007c0c */ /* 0x004fda0008706670 */
[----:B------:R-:W-:Y:S05]  /*00d0*/  @P0 EXIT ;  /* 0x000000000000094d */ /* 0x000fea0003800000 */
[----:B------:R-:W0:Y:S01]  /*00e0*/  LDC R19, c[0x0][0x39c] ;  /* 0x0000e700ff137b82 */ /* 0x000e220000000800 */
[----:B------:R-:W1:Y:S01]  /*00f0*/  LDCU.64 UR4, c[0x0][0x358] ;  /* 0x00006b00ff0477ac */ /* 0x000e620008000a00 */
[----:B------:R-:W-:Y:S01]  /*0100*/  HFMA2 R24, -RZ, RZ, 0, 0 ;  /* 0x00000000ff187431 */ /* 0x000fe200000001ff */
[----:B0-----:R-:W-:-:S13]  /*0110*/  ISETP.GE.AND P0, PT, R19, 0x1, PT ;  /* 0x000000011300780c */ /* 0x001fda0003f06270 */
[----:B-1----:R-:W-:Y:S05]  /*0120*/  @!P0 BRA `(.L_x_0) ;  /* 0x0000000400e08947 */ /* 0x002fea0003800000 */
[C---:B------:R-:W-:Y:S01]  /*0130*/  ISETP.GE.U32.AND P1, PT, R19.reuse, 0x8, PT ;  /* 0x000000081300780c */ /* 0x040fe20003f26070 */
[----:B------:R-:W-:Y:S01]  /*0140*/  IMAD R20, R16, R19, RZ ;  /* 0x0000001310147224 */ /* 0x000fe200078e02ff */
[----:B------:R-:W-:Y:S02]  /*0150*/  LOP3.LUT R27, R19, 0x7, RZ, 0xc0, !PT ;  /* 0x00000007131b7812 */ /* 0x000fe400078ec0ff */
[----:B------:R-:W-:Y:S02]  /*0160*/  MOV R24, RZ ;  /* 0x000000ff00187202 */ /* 0x000fe40000000f00 */
[----:B------:R-:W-:Y:S02]  /*0170*/  ISETP.NE.AND P0, PT, R27, RZ, PT ;  /* 0x000000ff1b00720c */ /* 0x000fe40003f05270 */
[----:B------:R-:W-:-:S05]  /*0180*/  MOV R21, RZ ;  /* 0x000000ff00157202 */ /* 0x000fca0000000f00 */
[----:B------:R-:W-:Y:S06]  /*0190*/  @!P1 BRA `(.L_x_1) ;  /* 0x0000000000c49947 */ /* 0x000fec0003800000 */
[----:B------:R-:W0:Y:S01]  /*01a0*/  LDC.64 R2, c[0x0][0x380] ;  /* 0x0000e000ff027b82 */ /* 0x000e220000000a00 */
[----:B------:R-:W-:Y:S02]  /*01b0*/  LOP3.LUT R21, R19, 0x7ffffff8, RZ, 0xc0, !PT ;  /* 0x7ffffff813157812 */ /* 0x000fe400078ec0ff */
[----:B------:R-:W-:Y:S02]  /*01c0*/  MOV R24, RZ ;  /* 0x000000ff00187202 */ /* 0x000fe40000000f00 */
[----:B------:R-:W-:Y:S02]  /*01d0*/  MOV R18, R0 ;  /* 0x0000000000127202 */ /* 0x000fe40000000f00 */
[----:B------:R-:W-:Y:S01]  /*01e0*/  IADD3 R22, PT, PT, -R21, RZ, RZ ;  /* 0x000000ff15167210 */ /* 0x000fe20007ffe1ff */
[----:B0-----:R-:W-:-:S03]  /*01f0*/  IMAD.WIDE.U32 R2, R20, 0x4, R2 ;  /* 0x0000000414027825 */ /* 0x001fc600078e0002 */
[----:B------:R-:W-:-:S04]  /*0200*/  IADD3 R4, P1, PT, R2, 0x10, RZ ;  /* 0x0000001002047810 */ /* 0x000fc80007f3e0ff */
[----:B------:R-:W-:-:S09]  /*0210*/  IADD3.X R5, PT, PT, RZ, R3, RZ, P1, !PT ;  /* 0x00000003ff057210 */ /* 0x000fd20000ffe4ff */
.L_x_2:
[----:B------:R-:W0:Y:S01]  /*0220*/  LDC.64 R14, c[0x0][0x388] ;  /* 0x0000e200ff0e7b82 */ /* 0x000e220000000a00 */
[----:B------:R-:W-:Y:S02]  /*0230*/  MOV R2, R4 ;  /* 0x0000000400027202 */ /* 0x000fe40000000f00 */
[----:B------:R-:W-:-:S05]  /*0240*/  MOV R3, R5 ;  /* 0x0000000500037202 */ /* 0x000fca0000000f00 */
[----:B------:R-:W2:Y:S04]  /*0250*/  LDG.E R25, desc[UR4][R2.64+-0x10] ;  /* 0xfffff00402197981 */ /* 0x000ea8000c1e1900 */
[----:B------:R-:W3:Y:S04]  /*0260*/  LDG.E R23, desc[UR4][R2.64+-0xc] ;  /* 0xfffff40402177981 */ /* 0x000ee8000c1e1900 */
[----:B------:R-:W4:Y:S04]  /*0270*/  LDG.E R29, desc[UR4][R2.64+-0x8] ;  /* 0xfffff804021d7981 */ /* 0x000f28000c1e1900 */
[----:B------:R-:W5:Y:S01]  /*0280*/  LDG.E R28, desc[UR4][R2.64+-0x4] ;  /* 0xfffffc04021c7981 */ /* 0x000f62000c1e1900 */
[----:B0-----:R-:W-:-:S05]  /*0290*/  IMAD.WIDE R14, R18, 0x4, R14 ;  /* 0x00000004120e7825 */ /* 0x001fca00078e020e */
[----:B------:R0:W2:Y:S01]  /*02a0*/  LDG.E R26, desc[UR4][R14.64] ;  /* 0x000000040e1a7981 */ /* 0x0000a2000c1e1900 */
[----:B------:R-:W-:-:S04]  /*02b0*/  IMAD.WIDE R12, R17, 0x4, R14 ;  /* 0x00000004110c7825 */ /* 0x000fc800078e020e */
[C---:B------:R-:W-:Y:S02]  /*02c0*/  IMAD.WIDE R4, R17.reuse, 0x4, R12 ;  /* 0x0000000411047825 */ /* 0x040fe400078e020c */
[----:B------:R-:W3:Y:S02]  /*02d0*/  LDG.E R12, desc[UR4][R12.64] ;  /* 0x000000040c0c7981 */ /* 0x000ee4000c1e1900 */
[C---:B------:R-:W-:Y:S02]  /*02e0*/  IMAD.WIDE R8, R17.reuse, 0x4, R4 ;  /* 0x0000000411087825 */ /* 0x040fe400078e0204 */
[----:B------:R-:W4:Y:S02]  /*02f0*/  LDG.E R4, desc[UR4][R4.64] ;  /* 0x0000000404047981 */ /* 0x000f24000c1e1900 */
[C---:B------:R-:W-:Y:S02]  /*0300*/  IMAD.WIDE R6, R17.reuse, 0x4, R8 ;  /* 0x0000000411067825 */ /* 0x040fe400078e0208 */
[----:B------:R-:W5:Y:S02]  /*0310*/  LDG.E R8, desc[UR4][R8.64] ;  /* 0x0000000408087981 */ /* 0x000f64000c1e1900 */
[----:B------:R-:W-:-:S02]  /*0320*/  IMAD.WIDE R10, R17, 0x4, R6 ;  /* 0x00000004110a7825 */ /* 0x000fc400078e0206 */
[----:B------:R-:W5:Y:S04]  /*0330*/  LDG.E R5, desc[UR4][R2.64] ;  /* 0x0000000402057981 */ /* 0x000f68000c1e1900 */
[----:B------:R-:W5:Y:S01]  /*0340*/  LDG.E R6, desc[UR4][R6.64] ;  /* 0x0000000406067981 */ /* 0x000f62000c1e1900 */
[----:B0-----:R-:W-:-:S03]  /*0350*/  IMAD.WIDE R14, R17, 0x4, R10 ;  /* 0x00000004110e7825 */ /* 0x001fc600078e020a */
[----:B------:R-:W5:Y:S04]  /*0360*/  LDG.E R10, desc[UR4][R10.64] ;  /* 0x000000040a0a7981 */ /* 0x000f68000c1e1900 */
[----:B------:R-:W5:Y:S04]  /*0370*/  LDG.E R13, desc[UR4][R14.64] ;  /* 0x000000040e0d7981 */ /* 0x000f68000c1e1900 */
[----:B------:R-:W5:Y:S04]  /*0380*/  LDG.E R7, desc[UR4][R2.64+0x4] ;  /* 0x0000040402077981 */ /* 0x000f68000c1e1900 */
[----:B------:R-:W5:Y:S01]  /*0390*/  LDG.E R9, desc[UR4][R2.64+0xc] ;  /* 0x00000c0402097981 */ /* 0x000f62000c1e1900 */
[----:B--2---:R-:W-:Y:S01]  /*03a0*/  FFMA R26, R25, R26, R24 ;  /* 0x0000001a191a7223 */ /* 0x004fe20000000018 */
[----:B------:R-:W-:-:S02]  /*03b0*/  IMAD.WIDE R24, R17, 0x4, R14 ;  /* 0x0000000411187825 */ /* 0x000fc400078e020e */
[----:B------:R-:W2:Y:S04]  /*03c0*/  LDG.E R14, desc[UR4][R2.64+0x8] ;  /* 0x00000804020e7981 */ /* 0x000ea8000c1e1900 */
[----:B------:R-:W2:Y:S01]  /*03d0*/  LDG.E R24, desc[UR4][R24.64] ;  /* 0x0000000418187981 */ /* 0x000ea2000c1e1900 */
[----:B---3--:R-:W-:Y:S01]  /*03e0*/  FFMA R12, R23, R12, R26 ;  /* 0x0000000c170c7223 */ /* 0x008fe2000000001a */
[----:B------:R-:W-:-:S03]  /*03f0*/  IADD3 R22, PT, PT, R22, 0x8, RZ ;  /* 0x0000000816167810 */ /* 0x000fc60007ffe0ff */
[----:B----4-:R-:W-:Y:S01]  /*0400*/  FFMA R29, R29, R4, R12 ;  /* 0x000000041d1d7223 */ /* 0x010fe2000000000c */
[----:B------:R-:W-:-:S03]  /*0410*/  ISETP.NE.AND P1, PT, R22, RZ, PT ;  /* 0x000000ff1600720c */ /* 0x000fc60003f25270 */
[----:B-----5:R-:W-:Y:S01]  /*0420*/  FFMA R8, R28, R8, R29 ;  /* 0x000000081c087223 */ /* 0x020fe2000000001d */
[----:B------:R-:W-:-:S03]  /*0430*/  IADD3 R4, P2, PT, R2, 0x20, RZ ;  /* 0x0000002002047810 */ /* 0x000fc60007f5e0ff */
[----:B------:R-:W-:Y:S01]  /*0440*/  FFMA R6, R5, R6, R8 ;  /* 0x0000000605067223 */ /* 0x000fe20000000008 */
[----:B------:R-:W-:Y:S02]  /*0450*/  IADD3.X R5, PT, PT, RZ, R3, RZ, P2, !PT ;  /* 0x00000003ff057210 */ /* 0x000fe400017fe4ff */
[----:B------:R-:W-:Y:S01]  /*0460*/  LEA R18, R17, R18, 0x3 ;  /* 0x0000001211127211 */ /* 0x000fe200078e18ff */
[----:B------:R-:W-:-:S04]  /*0470*/  FFMA R7, R7, R10, R6 ;  /* 0x0000000a07077223 */ /* 0x000fc80000000006 */
[----:B--2---:R-:W-:-:S04]  /*0480*/  FFMA R14, R14, R13, R7 ;  /* 0x0000000d0e0e7223 */ /* 0x004fc80000000007 */
[----:B------:R-:W-:Y:S01]  /*0490*/  FFMA R24, R9, R24, R14 ;  /* 0x0000001809187223 */ /* 0x000fe2000000000e */
[----:B------:R-:W-:Y:S06]  /*04a0*/  @P1 BRA `(.L_x_2) ;  /* 0xfffffffc005c1947 */ /* 0x000fec000383ffff */
.L_x_1:
[----:B------:R-:W-:Y:S05]  /*04b0*/  @!P0 BRA `(.L_x_0) ;  /* 0x0000000000fc8947 */ /* 0x000fea0003800000 */
[----:B------:R-:W-:Y:S02]  /*04c0*/  ISETP.GE.U32.AND P1, PT, R27, 0x4, PT ;  /* 0x000000041b00780c */ /* 0x000fe40003f26070 */
[----:B------:R-:W-:-:S04]  /*04d0*/  LOP3.LUT R14, R19, 0x3, RZ, 0xc0, !PT ;  /* 0x00000003130e7812 */ /* 0x000fc800078ec0ff */
[----:B------:R-:W-:-:S07]  /*04e0*/  ISETP.NE.AND P0, PT, R14, RZ, PT ;  /* 0x000000ff0e00720c */ /* 0x000fce0003f05270 */
[----:B------:R-:W-:Y:S06]  /*04f0*/  @!P1 BRA `(.L_x_3) ;  /* 0x00000000006c9947 */ /* 0x000fec0003800000 */
[----:B------:R-:W0:Y:S01]  /*0500*/  LDC.64 R4, c[0x0][0x388] ;  /* 0x0000e200ff047b82 */ /* 0x000e220000000a00 */
[----:B------:R-:W1:Y:S01]  /*0510*/  LDCU.64 UR6, c[0x0][0x380] ;  /* 0x00007000ff0677ac */ /* 0x000e620008000a00 */
[----:B------:R-:W-:Y:S01]  /*0520*/  IMAD R7, R21, R17, R0 ;  /* 0x0000001115077224 */ /* 0x000fe200078e0200 */
[CC--:B------:R-:W-:Y:S02]  /*0530*/  IADD3 R3, PT, PT, R20.reuse, R21.reuse, RZ ;  /* 0x0000001514037210 */ /* 0x0c0fe40007ffe0ff */
[----:B------:R-:W-:-:S03]  /*0540*/  IADD3 R8, P1, PT, R20, R21, RZ ;  /* 0x0000001514087210 */ /* 0x000fc60007f3e0ff */
[----:B------:R-:W2:Y:S01]  /*0550*/  LDC.64 R12, c[0x0][0x380] ;  /* 0x0000e000ff0c7b82 */ /* 0x000ea20000000a00 */
[----:B0-----:R-:W-:-:S04]  /*0560*/  IMAD.WIDE R4, R7, 0x4, R4 ;  /* 0x0000000407047825 */ /* 0x001fc800078e0204 */
[----:B------:R-:W-:Y:S02]  /*0570*/  IMAD.WIDE R6, R17, 0x4, R4 ;  /* 0x0000000411067825 */ /* 0x000fe400078e0204 */
[----:B------:R-:W3:Y:S02]  /*0580*/  LDG.E R4, desc[UR4][R4.64] ;  /* 0x0000000404047981 */ /* 0x000ee4000c1e1900 */
[----:B--2---:R-:W-:Y:S01]  /*0590*/  IMAD.WIDE.U32 R12, R3, 0x4, R12 ;  /* 0x00000004030c7825 */ /* 0x004fe200078e000c */
[----:B------:R-:W-:Y:S02]  /*05a0*/  IADD3.X R3, PT, PT, RZ, RZ, RZ, P1, !PT ;  /* 0x000000ffff037210 */ /* 0x000fe40000ffe4ff */
[----:B-1----:R-:W-:-:S03]  /*05b0*/  LEA R2, P1, R8, UR6, 0x2 ;  /* 0x0000000608027c11 */ /* 0x002fc6000f8210ff */
[----:B------:R-:W3:Y:S01]  /*05c0*/  LDG.E R13, desc[UR4][R12.64] ;  /* 0x000000040c0d7981 */ /* 0x000ee2000c1e1900 */
[----:B------:R-:W-:Y:S01]  /*05d0*/  LEA.HI.X R3, R8, UR7, R3, 0x2, P1 ;  /* 0x0000000708037c11 */ /* 0x000fe200088f1403 */
[C---:B------:R-:W-:Y:S02]  /*05e0*/  IMAD.WIDE R8, R17.reuse, 0x4, R6 ;  /* 0x0000000411087825 */ /* 0x040fe400078e0206 */
[----:B------:R-:W2:Y:S04]  /*05f0*/  LDG.E R6, desc[UR4][R6.64] ;  /* 0x0000000406067981 */ /* 0x000ea8000c1e1900 */
[----:B------:R-:W2:Y:S01]  /*0600*/  LDG.E R15, desc[UR4][R2.64+0x4] ;  /* 0x00000404020f7981 */ /* 0x000ea2000c1e1900 */
[----:B------:R-:W-:-:S03]  /*0610*/  IMAD.WIDE R10, R17, 0x4, R8 ;  /* 0x00000004110a7825 */ /* 0x000fc600078e0208 */
[----:B------:R-:W4:Y:S04]  /*0620*/  LDG.E R22, desc[UR4][R8.64] ;  /* 0x0000000408167981 */ /* 0x000f28000c1e1900 */
[----:B------:R-:W4:Y:S04]  /*0630*/  LDG.E R18, desc[UR4][R2.64+0x8] ;  /* 0x0000080402127981 */ /* 0x000f28000c1e1900 */
[----:B------:R-:W5:Y:S04]  /*0640*/  LDG.E R26, desc[UR4][R2.64+0xc] ;  /* 0x00000c04021a7981 */ /* 0x000f68000c1e1900 */
[----:B------:R-:W5:Y:S01]  /*0650*/  LDG.E R10, desc[UR4][R10.64] ;  /* 0x000000040a0a7981 */ /* 0x000f62000c1e1900 */
[----:B------:R-:W-:Y:S01]  /*0660*/  IADD3 R21, PT, PT, R21, 0x4, RZ ;  /* 0x0000000415157810 */ /* 0x000fe20007ffe0ff */
[----:B---3--:R-:W-:-:S04]  /*0670*/  FFMA R24, R13, R4, R24 ;  /* 0x000000040d187223 */ /* 0x008fc80000000018 */
[----:B--2---:R-:W-:-:S04]  /*0680*/  FFMA R15, R15, R6, R24 ;  /* 0x000000060f0f7223 */ /* 0x004fc80000000018 */
[----:B----4-:R-:W-:-:S04]  /*0690*/  FFMA R15, R18, R22, R15 ;  /* 0x00000016120f7223 */ /* 0x010fc8000000000f */
[----:B-----5:R-:W-:-:S07]  /*06a0*/  FFMA R24, R26, R10, R15 ;  /* 0x0000000a1a187223 */ /* 0x020fce000000000f */
.L_x_3:
[----:B------:R-:W-:Y:S05]  /*06b0*/  @!P0 BRA `(.L_x_0) ;  /* 0x00000000007c8947 */ /* 0x000fea0003800000 */
[----:B------:R-:W-:Y:S01]  /*06c0*/  ISETP.NE.AND P1, PT, R14, 0x1, PT ;  /* 0x000000010e00780c */ /* 0x000fe20003f25270 */
[----:B------:R-:W0:Y:S01]  /*06d0*/  LDC.64 R10, c[0x0][0x380] ;  /* 0x0000e000ff0a7b82 */ /* 0x000e220000000a00 */
[----:B------:R-:W-:-:S04]  /*06e0*/  LOP3.LUT R19, R19, 0x1, RZ, 0xc0, !PT ;  /* 0x0000000113137812 */ /* 0x000fc800078ec0ff */
[----:B------:R-:W-:-:S03]  /*06f0*/  ISETP.NE.U32.AND P0, PT, R19, 0x1, PT ;  /* 0x000000011300780c */ /* 0x000fc60003f05070 */
[----:B------:R-:W1:Y:S04]  /*0700*/  LDC.64 R8, c[0x0][0x388] ;  /* 0x0000e200ff087b82 */ /* 0x000e680000000a00 */
[CC--:B------:R-:W-:Y:S02]  /*0710*/  @P1 IADD3 R13, PT, PT, R20.reuse, R21.reuse, RZ ;  /* 0x00000015140d1210 */ /* 0x0c0fe40007ffe0ff */
[----:B------:R-:W-:Y:S02]  /*0720*/  @P1 IADD3 R12, P2, PT, R20, R21, RZ ;  /* 0x00000015140c1210 */ /* 0x000fe40007f5e0ff */
[----:B------:R-:W2:Y:S02]  /*0730*/  @P1 LDC.64 R2, c[0x0][0x380] ;  /* 0x0000e000ff021b82 */ /* 0x000ea40000000a00 */
[----:B------:R-:W-:-:S06]  /*0740*/  @P1 IADD3.X R14, PT, PT, RZ, RZ, RZ, P2, !PT ;  /* 0x000000ffff0e1210 */ /* 0x000fcc00017fe4ff */
[----:B------:R-:W3:Y:S01]  /*0750*/  LDC.64 R4, c[0x0][0x380] ;  /* 0x0000e000ff047b82 */ /* 0x000ee20000000a00 */
[----:B0-----:R-:W-:-:S04]  /*0760*/  @P1 IMAD.WIDE.U32 R10, R13, 0x4, R10 ;  /* 0x000000040d0a1825 */ /* 0x001fc800078e000a */
[C---:B------:R-:W-:Y:S01]  /*0770*/  @P1 IMAD R13, R21.reuse, R17, R0 ;  /* 0x00000011150d1224 */ /* 0x040fe200078e0200 */
[----:B------:R-:W-:Y:S01]  /*0780*/  @P1 IADD3 R21, PT, PT, R21, 0x2, RZ ;  /* 0x0000000215151810 */ /* 0x000fe20007ffe0ff */
[----:B------:R-:W4:Y:S01]  /*0790*/  @P1 LDG.E R11, desc[UR4][R10.64] ;  /* 0x000000040a0b1981 */ /* 0x000f22000c1e1900 */
[----:B------:R-:W0:Y:S01]  /*07a0*/  LDC.64 R6, c[0x0][0x388] ;  /* 0x0000e200ff067b82 */ /* 0x000e220000000a00 */
[----:B-1----:R-:W-:Y:S01]  /*07b0*/  @P1 IMAD.WIDE R8, R13, 0x4, R8 ;  /* 0x000000040d081825 */ /* 0x002fe200078e0208 */
[----:B------:R-:W-:Y:S02]  /*07c0*/  @!P0 IADD3 R15, PT, PT, R20, R21, RZ ;  /* 0x00000015140f8210 */ /* 0x000fe40007ffe0ff */
[----:B--2---:R-:W-:Y:S01]  /*07d0*/  @P1 LEA R2, P2, R12, R2, 0x2 ;  /* 0x000000020c021211 */ /* 0x004fe200078410ff */
[----:B------:R-:W-:-:S03]  /*07e0*/  @!P0 IMAD R21, R21, R17, R0 ;  /* 0x0000001115158224 */ /* 0x000fc600078e0200 */
[----:B------:R-:W-:Y:S01]  /*07f0*/  @P1 LEA.HI.X R3, R12, R3, R14, 0x2, P2 ;  /* 0x000000030c031211 */ /* 0x000fe200010f140e */
[----:B------:R-:W-:Y:S01]  /*0800*/  @P1 IMAD.WIDE R12, R17, 0x4, R8 ;  /* 0x00000004110c1825 */ /* 0x000fe200078e0208 */
[----:B------:R-:W4:Y:S03]  /*0810*/  @P1 LDG.E R14, desc[UR4][R8.64] ;  /* 0x00000004080e1981 */ /* 0x000f26000c1e1900 */
[----:B---3--:R-:W-:Y:S01]  /*0820*/  @!P0 IMAD.WIDE.U32 R4, R15, 0x4, R4 ;  /* 0x000000040f048825 */ /* 0x008fe200078e0004 */
[----:B------:R-:W2:Y:S04]  /*0830*/  @P1 LDG.E R2, desc[UR4][R2.64+0x4] ;  /* 0x0000040402021981 */ /* 0x000ea8000c1e1900 */
[----:B------:R-:W2:Y:S01]  /*0840*/  @P1 LDG.E R12, desc[UR4][R12.64] ;  /* 0x000000040c0c1981 */ /* 0x000ea2000c1e1900 */
[----:B0-----:R-:W-:-:S03]  /*0850*/  @!P0 IMAD.WIDE R6, R21, 0x4, R6 ;  /* 0x0000000415068825 */ /* 0x001fc600078e0206 */
[----:B------:R-:W3:Y:S04]  /*0860*/  @!P0 LDG.E R5, desc[UR4][R4.64] ;  /* 0x0000000404058981 */ /* 0x000ee8000c1e1900 */
[----:B------:R-:W3:Y:S01]  /*0870*/  @!P0 LDG.E R6, desc[UR4][R6.64] ;  /* 0x0000000406068981 */ /* 0x000ee2000c1e1900 */
[----:B----4-:R-:W-:-:S04]  /*0880*/  @P1 FFMA R11, R11, R14, R24 ;  /* 0x0000000e0b0b1223 */ /* 0x010fc80000000018 */
[----:B--2---:R-:W-:-:S04]  /*0890*/  @P1 FFMA R24, R2, R12, R11 ;  /* 0x0000000c02181223 */ /* 0x004fc8000000000b */
[----:B---3--:R-:W-:-:S07]  /*08a0*/  @!P0 FFMA R24, R5, R6, R24 ;  /* 0x0000000605188223 */ /* 0x008fce0000000018 */
.L_x_0:
[----:B------:R-:W0:Y:S01]  /*08b0*/  LDC.64 R2, c[0x0][0x390] ;  /* 0x0000e400ff027b82 */ /* 0x000e220000000a00 */
[----:B------:R-:W-:-:S04]  /*08c0*/  IMAD R17, R16, R17, R0 ;  /* 0x0000001110117224 */ /* 0x000fc800078e0200 */
[----:B0-----:R-:W-:-:S05]  /*08d0*/  IMAD.WIDE R2, R17, 0x4, R2 ;  /* 0x0000000411027825 */ /* 0x001fca00078e0202 */
[----:B------:R-:W-:Y:S01]  /*08e0*/  STG.E desc[UR4][R2.64], R24 ;  /* 0x0000001802007986 */ /* 0x000fe2000c101904 */
[----:B------:R-:W-:Y:S05]  /*08f0*/  EXIT ;  /* 0x000000000000794d */ /* 0x000fea0003800000 */
.L_x_4:
[----:B------:R-:W-:-:S00]  /*0900*/  BRA `(.L_x_4) ;  /* 0xfffffffc00fc7947 */ /* 0x000fc0000383ffff */
[----:B------:R-:W-:-:S00]  /*0910*/  NOP ;  /* 0x0000000000007918 */ /* 0x000fc00000000000 */
        /* <DEDUP_REMOVED lines=14> */
.L_x_5:


//--------------------- .nv.shared.reserved.0     --------------------------
	.section	.nv.shared.reserved.0,"aw",@nobits
	.weak		__nv_reservedSMEM_offset_0_alias
	.size		__nv_reservedSMEM_offset_0_alias, 0, 64
	.other		__nv_reservedSMEM_offset_0_alias,@"STO_CUDA_RESERVED_SHARED STV_DEFAULT"
__nv_reservedSMEM_offset_0_alias:
	.zero		0
	.zero		64


//--------------------- .nv.constant0._Z9matMulColPKfS0_Pfiii --------------------------
	.section	.nv.constant0._Z9matMulColPKfS0_Pfiii,"a",@progbits
	.sectionflags	@""
	.align	4
.nv.constant0._Z9matMulColPKfS0_Pfiii:
	.zero		932


//--------------------- SYMBOLS --------------------------

	.type		.nv.reservedSmem.offset0,@object
	.size		.nv.reservedSmem.offset0,0x4
